//
// Generated by NVIDIA NVVM Compiler
//
// Compiler Build ID: CL-36424714
// Cuda compilation tools, release 13.0, V13.0.88
// Based on NVVM 20.0.0
//

.version 9.0
.target sm_100
.address_size 64

	// .globl	_ZN3cub18CUB_300001_SM_10006detail11EmptyKernelIvEEvv
.global .align 1 .b8 _ZN41_INTERNAL_24371912_4_k_cu_2d29a65a_2477044cuda3std3__45__cpo5beginE[1];
.global .align 1 .b8 _ZN41_INTERNAL_24371912_4_k_cu_2d29a65a_2477044cuda3std3__45__cpo3endE[1];
.global .align 1 .b8 _ZN41_INTERNAL_24371912_4_k_cu_2d29a65a_2477044cuda3std3__45__cpo6cbeginE[1];
.global .align 1 .b8 _ZN41_INTERNAL_24371912_4_k_cu_2d29a65a_2477044cuda3std3__45__cpo4cendE[1];
.global .align 1 .b8 _ZN41_INTERNAL_24371912_4_k_cu_2d29a65a_2477044cuda3std3__45__cpo6rbeginE[1];
.global .align 1 .b8 _ZN41_INTERNAL_24371912_4_k_cu_2d29a65a_2477044cuda3std3__45__cpo4rendE[1];
.global .align 1 .b8 _ZN41_INTERNAL_24371912_4_k_cu_2d29a65a_2477044cuda3std3__45__cpo7crbeginE[1];
.global .align 1 .b8 _ZN41_INTERNAL_24371912_4_k_cu_2d29a65a_2477044cuda3std3__45__cpo5crendE[1];
.global .align 1 .b8 _ZN41_INTERNAL_24371912_4_k_cu_2d29a65a_2477044cuda3std3__443_GLOBAL__N__24371912_4_k_cu_2d29a65a_2477046ignoreE[1];
.global .align 1 .b8 _ZN41_INTERNAL_24371912_4_k_cu_2d29a65a_2477044cuda3std3__419piecewise_constructE[1];
.global .align 1 .b8 _ZN41_INTERNAL_24371912_4_k_cu_2d29a65a_2477044cuda3std3__48in_placeE[1];
.global .align 1 .b8 _ZN41_INTERNAL_24371912_4_k_cu_2d29a65a_2477044cuda3std3__420unreachable_sentinelE[1];
.global .align 1 .b8 _ZN41_INTERNAL_24371912_4_k_cu_2d29a65a_2477044cuda3std3__47nulloptE[1];
.global .align 1 .b8 _ZN41_INTERNAL_24371912_4_k_cu_2d29a65a_2477044cuda3std3__48unexpectE[1];
.global .align 1 .b8 _ZN41_INTERNAL_24371912_4_k_cu_2d29a65a_2477044cuda3std6ranges3__45__cpo4swapE[1];
.global .align 1 .b8 _ZN41_INTERNAL_24371912_4_k_cu_2d29a65a_2477044cuda3std6ranges3__45__cpo9iter_moveE[1];
.global .align 1 .b8 _ZN41_INTERNAL_24371912_4_k_cu_2d29a65a_2477044cuda3std6ranges3__45__cpo5beginE[1];
.global .align 1 .b8 _ZN41_INTERNAL_24371912_4_k_cu_2d29a65a_2477044cuda3std6ranges3__45__cpo3endE[1];
.global .align 1 .b8 _ZN41_INTERNAL_24371912_4_k_cu_2d29a65a_2477044cuda3std6ranges3__45__cpo6cbeginE[1];
.global .align 1 .b8 _ZN41_INTERNAL_24371912_4_k_cu_2d29a65a_2477044cuda3std6ranges3__45__cpo4cendE[1];
.global .align 1 .b8 _ZN41_INTERNAL_24371912_4_k_cu_2d29a65a_2477044cuda3std6ranges3__45__cpo7advanceE[1];
.global .align 1 .b8 _ZN41_INTERNAL_24371912_4_k_cu_2d29a65a_2477044cuda3std6ranges3__45__cpo9iter_swapE[1];
.global .align 1 .b8 _ZN41_INTERNAL_24371912_4_k_cu_2d29a65a_2477044cuda3std6ranges3__45__cpo4nextE[1];
.global .align 1 .b8 _ZN41_INTERNAL_24371912_4_k_cu_2d29a65a_2477044cuda3std6ranges3__45__cpo4prevE[1];
.global .align 1 .b8 _ZN41_INTERNAL_24371912_4_k_cu_2d29a65a_2477044cuda3std6ranges3__45__cpo4dataE[1];
.global .align 1 .b8 _ZN41_INTERNAL_24371912_4_k_cu_2d29a65a_2477044cuda3std6ranges3__45__cpo5cdataE[1];
.global .align 1 .b8 _ZN41_INTERNAL_24371912_4_k_cu_2d29a65a_2477044cuda3std6ranges3__45__cpo4sizeE[1];
.global .align 1 .b8 _ZN41_INTERNAL_24371912_4_k_cu_2d29a65a_2477044cuda3std6ranges3__45__cpo5ssizeE[1];
.global .align 1 .b8 _ZN41_INTERNAL_24371912_4_k_cu_2d29a65a_2477044cuda3std6ranges3__45__cpo8distanceE[1];
.global .align 1 .b8 _ZN41_INTERNAL_24371912_4_k_cu_2d29a65a_2477046thrust24THRUST_300001_SM_1000_NS8cuda_cub3parE[1];
.global .align 1 .b8 _ZN41_INTERNAL_24371912_4_k_cu_2d29a65a_2477046thrust24THRUST_300001_SM_1000_NS8cuda_cub10par_nosyncE[1];
.global .align 1 .b8 _ZN41_INTERNAL_24371912_4_k_cu_2d29a65a_2477046thrust24THRUST_300001_SM_1000_NS6system6detail10sequential3seqE[1];
.global .align 1 .b8 _ZN41_INTERNAL_24371912_4_k_cu_2d29a65a_2477046thrust24THRUST_300001_SM_1000_NS12placeholders2_1E[1];
.global .align 1 .b8 _ZN41_INTERNAL_24371912_4_k_cu_2d29a65a_2477046thrust24THRUST_300001_SM_1000_NS12placeholders2_2E[1];
.global .align 1 .b8 _ZN41_INTERNAL_24371912_4_k_cu_2d29a65a_2477046thrust24THRUST_300001_SM_1000_NS12placeholders2_3E[1];
.global .align 1 .b8 _ZN41_INTERNAL_24371912_4_k_cu_2d29a65a_2477046thrust24THRUST_300001_SM_1000_NS12placeholders2_4E[1];
.global .align 1 .b8 _ZN41_INTERNAL_24371912_4_k_cu_2d29a65a_2477046thrust24THRUST_300001_SM_1000_NS12placeholders2_5E[1];
.global .align 1 .b8 _ZN41_INTERNAL_24371912_4_k_cu_2d29a65a_2477046thrust24THRUST_300001_SM_1000_NS12placeholders2_6E[1];
.global .align 1 .b8 _ZN41_INTERNAL_24371912_4_k_cu_2d29a65a_2477046thrust24THRUST_300001_SM_1000_NS12placeholders2_7E[1];
.global .align 1 .b8 _ZN41_INTERNAL_24371912_4_k_cu_2d29a65a_2477046thrust24THRUST_300001_SM_1000_NS12placeholders2_8E[1];
.global .align 1 .b8 _ZN41_INTERNAL_24371912_4_k_cu_2d29a65a_2477046thrust24THRUST_300001_SM_1000_NS12placeholders2_9E[1];
.global .align 1 .b8 _ZN41_INTERNAL_24371912_4_k_cu_2d29a65a_2477046thrust24THRUST_300001_SM_1000_NS12placeholders3_10E[1];
.global .align 1 .b8 _ZN41_INTERNAL_24371912_4_k_cu_2d29a65a_2477046thrust24THRUST_300001_SM_1000_NS3seqE[1];

.visible .entry _ZN3cub18CUB_300001_SM_10006detail11EmptyKernelIvEEvv()
{


	ret;

}


// ===== COMPILED SASS (sm_100) =====

	.target	sm_100

	.elftype	@"ET_EXEC"


//--------------------- .note.nv.tkinfo           --------------------------
	.section	.note.nv.tkinfo,"",@"SHT_NOTE"
	.sectionflags	@"SHF_NOTE_NV_TKINFO"
	.tkinfo
        /*0018*/ 	.word	0x00000002
        /*0030*/ 	.string	""
        /*0030*/ 	.string	"ptxas"
        /*0030*/ 	.string	"Cuda compilation tools, release 13.0, V13.0.88"
        /*0030*/ 	.string	"Build cuda_13.0.r13.0/compiler.36424714_0"
        /*0030*/ 	.string	"-arch sm_100 -m 64 "



//--------------------- .note.nv.cuinfo           --------------------------
	.section	.note.nv.cuinfo,"",@"SHT_NOTE"
	.sectionflags	@"SHF_NOTE_NV_CUINFO"
        /*0018*/ 	.short	0x0002
        /*001a*/ 	.short	0x0064
        /*001c*/ 	.short	0x0082
	.zero		2


//--------------------- .nv.info                  --------------------------
	.section	.nv.info,"",@"SHT_CUDA_INFO"
	.align	4


	//----- nvinfo : EIATTR_REGCOUNT
	.align		4
        /*0000*/ 	.byte	0x04, 0x2f
        /*0002*/ 	.short	(.L_44 - .L_43)
	.align		4
.L_43:
        /*0004*/ 	.word	index@(_ZN3cub18CUB_300001_SM_10006detail11EmptyKernelIvEEvv)
        /*0008*/ 	.word	0x00000004


	//----- nvinfo : EIATTR_FRAME_SIZE
	.align		4
.L_44:
        /*000c*/ 	.byte	0x04, 0x11
        /*000e*/ 	.short	(.L_46 - .L_45)
	.align		4
.L_45:
        /*0010*/ 	.word	index@(_ZN3cub18CUB_300001_SM_10006detail11EmptyKernelIvEEvv)
        /*0014*/ 	.word	0x00000000


	//----- nvinfo : EIATTR_MIN_STACK_SIZE
	.align		4
.L_46:
        /*0018*/ 	.byte	0x04, 0x12
        /*001a*/ 	.short	(.L_48 - .L_47)
	.align		4
.L_47:
        /*001c*/ 	.word	index@(_ZN3cub18CUB_300001_SM_10006detail11EmptyKernelIvEEvv)
        /*0020*/ 	.word	0x00000000
.L_48:


//--------------------- .nv.compat                --------------------------
	.section	.nv.compat,"",@"SHT_CUDA_COMPAT_INFO"
	.align	4
        /*0000*/ 	.byte	0x02, 0x09, 0x00, 0x00, 0x02, 0x02, 0x01, 0x00, 0x02, 0x05, 0x05, 0x00, 0x03, 0x07, 0x01, 0x01
        /*0010*/ 	.byte	0x02, 0x03, 0x00, 0x00, 0x02, 0x06, 0x01, 0x00, 0x04, 0x0b, 0x08, 0x00, 0x09, 0x00, 0x00, 0x00
        /*0020*/ 	.byte	0x00, 0x00, 0x00, 0x00


//--------------------- .nv.info._ZN3cub18CUB_300001_SM_10006detail11EmptyKernelIvEEvv --------------------------
	.section	.nv.info._ZN3cub18CUB_300001_SM_10006detail11EmptyKernelIvEEvv,"",@"SHT_CUDA_INFO"
	.sectionflags	@""
	.align	4


	//----- nvinfo : EIATTR_CUDA_API_VERSION
	.align		4
        /*0000*/ 	.byte	0x04, 0x37
        /*0002*/ 	.short	(.L_50 - .L_49)
.L_49:
        /*0004*/ 	.word	0x00000082


	//----- nvinfo : EIATTR_SPARSE_MMA_MASK
	.align		4
.L_50:
        /*0008*/ 	.byte	0x03, 0x50
        /*000a*/ 	.short	0x0000


	//----- nvinfo : EIATTR_MAXREG_COUNT
	.align		4
        /*000c*/ 	.byte	0x03, 0x1b
        /*000e*/ 	.short	0x00ff


	//----- nvinfo : EIATTR_MERCURY_ISA_VERSION
	.align		4
        /*0010*/ 	.byte	0x03, 0x5f
        /*0012*/ 	.short	0x0101


	//----- nvinfo : EIATTR_VRC_CTA_INIT_COUNT
	.align		4
        /*0014*/ 	.byte	0x02, 0x4a
	.zero		1
	.zero		1


	//----- nvinfo : EIATTR_EXIT_INSTR_OFFSETS
	.align		4
        /*0018*/ 	.byte	0x04, 0x1c
        /*001a*/ 	.short	(.L_52 - .L_51)


	//   ....[0]....
.L_51:
        /*001c*/ 	.word	0x00000010


	//----- nvinfo : EIATTR_SW_WAR
	.align		4
.L_52:
        /*0020*/ 	.byte	0x04, 0x36
        /*0022*/ 	.short	(.L_54 - .L_53)
.L_53:
        /*0024*/ 	.word	0x00000008
.L_54:


//--------------------- .nv.callgraph             --------------------------
	.section	.nv.callgraph,"",@"SHT_CUDA_CALLGRAPH"
	.align	4
	.sectionentsize	8
	.align		4
        /*0000*/ 	.word	0x00000000
	.align		4
        /*0004*/ 	.word	0xffffffff
	.align		4
        /*0008*/ 	.word	0x00000000
	.align		4
        /*000c*/ 	.word	0xfffffffe
	.align		4
        /*0010*/ 	.word	0x00000000
	.align		4
        /*0014*/ 	.word	0xfffffffd
	.align		4
        /*0018*/ 	.word	0x00000000
	.align		4
        /*001c*/ 	.word	0xfffffffc


//--------------------- .nv.constant4             --------------------------
	.section	.nv.constant4,"a",@progbits
	.align	8
	.align		8
.nv.constant4:
        /*0000*/ 	.dword	_ZN41_INTERNAL_24371912_4_k_cu_2d29a65a_2479714cuda3std3__45__cpo5beginE
	.align		8
        /*0008*/ 	.dword	_ZN41_INTERNAL_24371912_4_k_cu_2d29a65a_2479714cuda3std3__45__cpo3endE
	.align		8
        /*0010*/ 	.dword	_ZN41_INTERNAL_24371912_4_k_cu_2d29a65a_2479714cuda3std3__45__cpo6cbeginE
	.align		8
        /*0018*/ 	.dword	_ZN41_INTERNAL_24371912_4_k_cu_2d29a65a_2479714cuda3std3__45__cpo4cendE
	.align		8
        /*0020*/ 	.dword	_ZN41_INTERNAL_24371912_4_k_cu_2d29a65a_2479714cuda3std3__45__cpo6rbeginE
	.align		8
        /*0028*/ 	.dword	_ZN41_INTERNAL_24371912_4_k_cu_2d29a65a_2479714cuda3std3__45__cpo4rendE
	.align		8
        /*0030*/ 	.dword	_ZN41_INTERNAL_24371912_4_k_cu_2d29a65a_2479714cuda3std3__45__cpo7crbeginE
	.align		8
        /*0038*/ 	.dword	_ZN41_INTERNAL_24371912_4_k_cu_2d29a65a_2479714cuda3std3__45__cpo5crendE
	.align		8
        /*0040*/ 	.dword	_ZN41_INTERNAL_24371912_4_k_cu_2d29a65a_2479714cuda3std3__443_GLOBAL__N__24371912_4_k_cu_2d29a65a_2479716ignoreE
	.align		8
        /*0048*/ 	.dword	_ZN41_INTERNAL_24371912_4_k_cu_2d29a65a_2479714cuda3std3__419piecewise_constructE
	.align		8
        /*0050*/ 	.dword	_ZN41_INTERNAL_24371912_4_k_cu_2d29a65a_2479714cuda3std3__48in_placeE
	.align		8
        /*0058*/ 	.dword	_ZN41_INTERNAL_24371912_4_k_cu_2d29a65a_2479714cuda3std3__420unreachable_sentinelE
	.align		8
        /*0060*/ 	.dword	_ZN41_INTERNAL_24371912_4_k_cu_2d29a65a_2479714cuda3std3__47nulloptE
	.align		8
        /*0068*/ 	.dword	_ZN41_INTERNAL_24371912_4_k_cu_2d29a65a_2479714cuda3std3__48unexpectE
	.align		8
        /*0070*/ 	.dword	_ZN41_INTERNAL_24371912_4_k_cu_2d29a65a_2479714cuda3std6ranges3__45__cpo4swapE
	.align		8
        /*0078*/ 	.dword	_ZN41_INTERNAL_24371912_4_k_cu_2d29a65a_2479714cuda3std6ranges3__45__cpo9iter_moveE
	.align		8
        /*0080*/ 	.dword	_ZN41_INTERNAL_24371912_4_k_cu_2d29a65a_2479714cuda3std6ranges3__45__cpo5beginE
	.align		8
        /*0088*/ 	.dword	_ZN41_INTERNAL_24371912_4_k_cu_2d29a65a_2479714cuda3std6ranges3__45__cpo3endE
	.align		8
        /*0090*/ 	.dword	_ZN41_INTERNAL_24371912_4_k_cu_2d29a65a_2479714cuda3std6ranges3__45__cpo6cbeginE
	.align		8
        /*0098*/ 	.dword	_ZN41_INTERNAL_24371912_4_k_cu_2d29a65a_2479714cuda3std6ranges3__45__cpo4cendE
	.align		8
        /*00a0*/ 	.dword	_ZN41_INTERNAL_24371912_4_k_cu_2d29a65a_2479714cuda3std6ranges3__45__cpo7advanceE
	.align		8
        /*00a8*/ 	.dword	_ZN41_INTERNAL_24371912_4_k_cu_2d29a65a_2479714cuda3std6ranges3__45__cpo9iter_swapE
	.align		8
        /*00b0*/ 	.dword	_ZN41_INTERNAL_24371912_4_k_cu_2d29a65a_2479714cuda3std6ranges3__45__cpo4nextE
	.align		8
        /*00b8*/ 	.dword	_ZN41_INTERNAL_24371912_4_k_cu_2d29a65a_2479714cuda3std6ranges3__45__cpo4prevE
	.align		8
        /*00c0*/ 	.dword	_ZN41_INTERNAL_24371912_4_k_cu_2d29a65a_2479714cuda3std6ranges3__45__cpo4dataE
	.align		8
        /*00c8*/ 	.dword	_ZN41_INTERNAL_24371912_4_k_cu_2d29a65a_2479714cuda3std6ranges3__45__cpo5cdataE
	.align		8
        /*00d0*/ 	.dword	_ZN41_INTERNAL_24371912_4_k_cu_2d29a65a_2479714cuda3std6ranges3__45__cpo4sizeE
	.align		8
        /*00d8*/ 	.dword	_ZN41_INTERNAL_24371912_4_k_cu_2d29a65a_2479714cuda3std6ranges3__45__cpo5ssizeE
	.align		8
        /*00e0*/ 	.dword	_ZN41_INTERNAL_24371912_4_k_cu_2d29a65a_2479714cuda3std6ranges3__45__cpo8distanceE
	.align		8
        /*00e8*/ 	.dword	_ZN41_INTERNAL_24371912_4_k_cu_2d29a65a_2479716thrust24THRUST_300001_SM_1000_NS8cuda_cub3parE
	.align		8
        /*00f0*/ 	.dword	_ZN41_INTERNAL_24371912_4_k_cu_2d29a65a_2479716thrust24THRUST_300001_SM_1000_NS8cuda_cub10par_nosyncE
	.align		8
        /*00f8*/ 	.dword	_ZN41_INTERNAL_24371912_4_k_cu_2d29a65a_2479716thrust24THRUST_300001_SM_1000_NS6system6detail10sequential3seqE
	.align		8
        /*0100*/ 	.dword	_ZN41_INTERNAL_24371912_4_k_cu_2d29a65a_2479716thrust24THRUST_300001_SM_1000_NS12placeholders2_1E
	.align		8
        /*0108*/ 	.dword	_ZN41_INTERNAL_24371912_4_k_cu_2d29a65a_2479716thrust24THRUST_300001_SM_1000_NS12placeholders2_2E
	.align		8
        /*0110*/ 	.dword	_ZN41_INTERNAL_24371912_4_k_cu_2d29a65a_2479716thrust24THRUST_300001_SM_1000_NS12placeholders2_3E
	.align		8
        /*0118*/ 	.dword	_ZN41_INTERNAL_24371912_4_k_cu_2d29a65a_2479716thrust24THRUST_300001_SM_1000_NS12placeholders2_4E
	.align		8
        /*0120*/ 	.dword	_ZN41_INTERNAL_24371912_4_k_cu_2d29a65a_2479716thrust24THRUST_300001_SM_1000_NS12placeholders2_5E
	.align		8
        /*0128*/ 	.dword	_ZN41_INTERNAL_24371912_4_k_cu_2d29a65a_2479716thrust24THRUST_300001_SM_1000_NS12placeholders2_6E
	.align		8
        /*0130*/ 	.dword	_ZN41_INTERNAL_24371912_4_k_cu_2d29a65a_2479716thrust24THRUST_300001_SM_1000_NS12placeholders2_7E
	.align		8
        /*0138*/ 	.dword	_ZN41_INTERNAL_24371912_4_k_cu_2d29a65a_2479716thrust24THRUST_300001_SM_1000_NS12placeholders2_8E
	.align		8
        /*0140*/ 	.dword	_ZN41_INTERNAL_24371912_4_k_cu_2d29a65a_2479716thrust24THRUST_300001_SM_1000_NS12placeholders2_9E
	.align		8
        /*0148*/ 	.dword	_ZN41_INTERNAL_24371912_4_k_cu_2d29a65a_2479716thrust24THRUST_300001_SM_1000_NS12placeholders3_10E
	.align		8
        /*0150*/ 	.dword	_ZN41_INTERNAL_24371912_4_k_cu_2d29a65a_2479716thrust24THRUST_300001_SM_1000_NS3seqE


//--------------------- .text._ZN3cub18CUB_300001_SM_10006detail11EmptyKernelIvEEvv --------------------------
	.section	.text._ZN3cub18CUB_300001_SM_10006detail11EmptyKernelIvEEvv,"ax",@progbits
	.align	128
        .global         _ZN3cub18CUB_300001_SM_10006detail11EmptyKernelIvEEvv
        .type           _ZN3cub18CUB_300001_SM_10006detail11EmptyKernelIvEEvv,@function
        .size           _ZN3cub18CUB_300001_SM_10006detail11EmptyKernelIvEEvv,(.L_x_1 - _ZN3cub18CUB_300001_SM_10006detail11EmptyKernelIvEEvv)
        .other          _ZN3cub18CUB_300001_SM_10006detail11EmptyKernelIvEEvv,@"STO_CUDA_ENTRY STV_DEFAULT"
_ZN3cub18CUB_300001_SM_10006detail11EmptyKernelIvEEvv:
.text._ZN3cub18CUB_300001_SM_10006detail11EmptyKernelIvEEvv:
[----:B------:R-:W-:Y:S01]  /*0000*/  LDC R1, c[0x0][0x37c] ;  /* 0x0000df00ff017b82 */ /* 0x000fe20000000800 */
[----:B------:R-:W-:Y:S05]  /*0010*/  EXIT ;  /* 0x000000000000794d */ /* 0x000fea0003800000 */
.L_x_0:
[----:B------:R-:W-:-:S00]  /*0020*/  BRA `(.L_x_0) ;  /* 0xfffffffc00fc7947 */ /* 0x000fc0000383ffff */
[----:B------:R-:W-:-:S00]  /*0030*/  NOP ;  /* 0x0000000000007918 */ /* 0x000fc00000000000 */
        /* <DEDUP_REMOVED lines=12> */
.L_x_1:


//--------------------- .nv.shared.reserved.0     --------------------------
	.section	.nv.shared.reserved.0,"aw",@nobits
	.weak		__nv_reservedSMEM_offset_0_alias
	.size		__nv_reservedSMEM_offset_0_alias, 0, 64
	.other		__nv_reservedSMEM_offset_0_alias,@"STO_CUDA_RESERVED_SHARED STV_DEFAULT"
__nv_reservedSMEM_offset_0_alias:
	.zero		0
	.zero		64


//--------------------- .nv.global                --------------------------
	.section	.nv.global,"aw",@nobits
.nv.global:
	.type		_ZN41_INTERNAL_24371912_4_k_cu_2d29a65a_2479716thrust24THRUST_300001_SM_1000_NS3seqE,@object
	.size		_ZN41_INTERNAL_24371912_4_k_cu_2d29a65a_2479716thrust24THRUST_300001_SM_1000_NS3seqE,(_ZN41_INTERNAL_24371912_4_k_cu_2d29a65a_2479714cuda3std3__48in_placeE - _ZN41_INTERNAL_24371912_4_k_cu_2d29a65a_2479716thrust24THRUST_300001_SM_1000_NS3seqE)
_ZN41_INTERNAL_24371912_4_k_cu_2d29a65a_2479716thrust24THRUST_300001_SM_1000_NS3seqE:
	.zero		1
	.type		_ZN41_INTERNAL_24371912_4_k_cu_2d29a65a_2479714cuda3std3__48in_placeE,@object
	.size		_ZN41_INTERNAL_24371912_4_k_cu_2d29a65a_2479714cuda3std3__48in_placeE,(_ZN41_INTERNAL_24371912_4_k_cu_2d29a65a_2479714cuda3std6ranges3__45__cpo4sizeE - _ZN41_INTERNAL_24371912_4_k_cu_2d29a65a_2479714cuda3std3__48in_placeE)
_ZN41_INTERNAL_24371912_4_k_cu_2d29a65a_2479714cuda3std3__48in_placeE:
	.zero		1
	.type		_ZN41_INTERNAL_24371912_4_k_cu_2d29a65a_2479714cuda3std6ranges3__45__cpo4sizeE,@object
	.size		_ZN41_INTERNAL_24371912_4_k_cu_2d29a65a_2479714cuda3std6ranges3__45__cpo4sizeE,(_ZN41_INTERNAL_24371912_4_k_cu_2d29a65a_2479716thrust24THRUST_300001_SM_1000_NS12placeholders2_3E - _ZN41_INTERNAL_24371912_4_k_cu_2d29a65a_2479714cuda3std6ranges3__45__cpo4sizeE)
_ZN41_INTERNAL_24371912_4_k_cu_2d29a65a_2479714cuda3std6ranges3__45__cpo4sizeE:
	.zero		1
	.type		_ZN41_INTERNAL_24371912_4_k_cu_2d29a65a_2479716thrust24THRUST_300001_SM_1000_NS12placeholders2_3E,@object
	.size		_ZN41_INTERNAL_24371912_4_k_cu_2d29a65a_2479716thrust24THRUST_300001_SM_1000_NS12placeholders2_3E,(_ZN41_INTERNAL_24371912_4_k_cu_2d29a65a_2479714cuda3std3__45__cpo6cbeginE - _ZN41_INTERNAL_24371912_4_k_cu_2d29a65a_2479716thrust24THRUST_300001_SM_1000_NS12placeholders2_3E)
_ZN41_INTERNAL_24371912_4_k_cu_2d29a65a_2479716thrust24THRUST_300001_SM_1000_NS12placeholders2_3E:
	.zero		1
	.type		_ZN41_INTERNAL_24371912_4_k_cu_2d29a65a_2479714cuda3std3__45__cpo6cbeginE,@object
	.size		_ZN41_INTERNAL_24371912_4_k_cu_2d29a65a_2479714cuda3std3__45__cpo6cbeginE,(_ZN41_INTERNAL_24371912_4_k_cu_2d29a65a_2479714cuda3std6ranges3__45__cpo6cbeginE - _ZN41_INTERNAL_24371912_4_k_cu_2d29a65a_2479714cuda3std3__45__cpo6cbeginE)
_ZN41_INTERNAL_24371912_4_k_cu_2d29a65a_2479714cuda3std3__45__cpo6cbeginE:
	.zero		1
	.type		_ZN41_INTERNAL_24371912_4_k_cu_2d29a65a_2479714cuda3std6ranges3__45__cpo6cbeginE,@object
	.size		_ZN41_INTERNAL_24371912_4_k_cu_2d29a65a_2479714cuda3std6ranges3__45__cpo6cbeginE,(_ZN41_INTERNAL_24371912_4_k_cu_2d29a65a_2479716thrust24THRUST_300001_SM_1000_NS12placeholders2_7E - _ZN41_INTERNAL_24371912_4_k_cu_2d29a65a_2479714cuda3std6ranges3__45__cpo6cbeginE)
_ZN41_INTERNAL_24371912_4_k_cu_2d29a65a_2479714cuda3std6ranges3__45__cpo6cbeginE:
	.zero		1
	.type		_ZN41_INTERNAL_24371912_4_k_cu_2d29a65a_2479716thrust24THRUST_300001_SM_1000_NS12placeholders2_7E,@object
	.size		_ZN41_INTERNAL_24371912_4_k_cu_2d29a65a_2479716thrust24THRUST_300001_SM_1000_NS12placeholders2_7E,(_ZN41_INTERNAL_24371912_4_k_cu_2d29a65a_2479714cuda3std3__45__cpo7crbeginE - _ZN41_INTERNAL_24371912_4_k_cu_2d29a65a_2479716thrust24THRUST_300001_SM_1000_NS12placeholders2_7E)
_ZN41_INTERNAL_24371912_4_k_cu_2d29a65a_2479716thrust24THRUST_300001_SM_1000_NS12placeholders2_7E:
	.zero		1
	.type		_ZN41_INTERNAL_24371912_4_k_cu_2d29a65a_2479714cuda3std3__45__cpo7crbeginE,@object
	.size		_ZN41_INTERNAL_24371912_4_k_cu_2d29a65a_2479714cuda3std3__45__cpo7crbeginE,(_ZN41_INTERNAL_24371912_4_k_cu_2d29a65a_2479714cuda3std6ranges3__45__cpo4nextE - _ZN41_INTERNAL_24371912_4_k_cu_2d29a65a_2479714cuda3std3__45__cpo7crbeginE)
_ZN41_INTERNAL_24371912_4_k_cu_2d29a65a_2479714cuda3std3__45__cpo7crbeginE:
	.zero		1
	.type		_ZN41_INTERNAL_24371912_4_k_cu_2d29a65a_2479714cuda3std6ranges3__45__cpo4nextE,@object
	.size		_ZN41_INTERNAL_24371912_4_k_cu_2d29a65a_2479714cuda3std6ranges3__45__cpo4nextE,(_ZN41_INTERNAL_24371912_4_k_cu_2d29a65a_2479714cuda3std6ranges3__45__cpo4swapE - _ZN41_INTERNAL_24371912_4_k_cu_2d29a65a_2479714cuda3std6ranges3__45__cpo4nextE)
_ZN41_INTERNAL_24371912_4_k_cu_2d29a65a_2479714cuda3std6ranges3__45__cpo4nextE:
	.zero		1
	.type		_ZN41_INTERNAL_24371912_4_k_cu_2d29a65a_2479714cuda3std6ranges3__45__cpo4swapE,@object
	.size		_ZN41_INTERNAL_24371912_4_k_cu_2d29a65a_2479714cuda3std6ranges3__45__cpo4swapE,(_ZN41_INTERNAL_24371912_4_k_cu_2d29a65a_2479716thrust24THRUST_300001_SM_1000_NS8cuda_cub10par_nosyncE - _ZN41_INTERNAL_24371912_4_k_cu_2d29a65a_2479714cuda3std6ranges3__45__cpo4swapE)
_ZN41_INTERNAL_24371912_4_k_cu_2d29a65a_2479714cuda3std6ranges3__45__cpo4swapE:
	.zero		1
	.type		_ZN41_INTERNAL_24371912_4_k_cu_2d29a65a_2479716thrust24THRUST_300001_SM_1000_NS8cuda_cub10par_nosyncE,@object
	.size		_ZN41_INTERNAL_24371912_4_k_cu_2d29a65a_2479716thrust24THRUST_300001_SM_1000_NS8cuda_cub10par_nosyncE,(_ZN41_INTERNAL_24371912_4_k_cu_2d29a65a_2479716thrust24THRUST_300001_SM_1000_NS12placeholders2_9E - _ZN41_INTERNAL_24371912_4_k_cu_2d29a65a_2479716thrust24THRUST_300001_SM_1000_NS8cuda_cub10par_nosyncE)
_ZN41_INTERNAL_24371912_4_k_cu_2d29a65a_2479716thrust24THRUST_300001_SM_1000_NS8cuda_cub10par_nosyncE:
	.zero		1
	.type		_ZN41_INTERNAL_24371912_4_k_cu_2d29a65a_2479716thrust24THRUST_300001_SM_1000_NS12placeholders2_9E,@object
	.size		_ZN41_INTERNAL_24371912_4_k_cu_2d29a65a_2479716thrust24THRUST_300001_SM_1000_NS12placeholders2_9E,(_ZN41_INTERNAL_24371912_4_k_cu_2d29a65a_2479714cuda3std3__443_GLOBAL__N__24371912_4_k_cu_2d29a65a_2479716ignoreE - _ZN41_INTERNAL_24371912_4_k_cu_2d29a65a_2479716thrust24THRUST_300001_SM_1000_NS12placeholders2_9E)
_ZN41_INTERNAL_24371912_4_k_cu_2d29a65a_2479716thrust24THRUST_300001_SM_1000_NS12placeholders2_9E:
	.zero		1
	.type		_ZN41_INTERNAL_24371912_4_k_cu_2d29a65a_2479714cuda3std3__443_GLOBAL__N__24371912_4_k_cu_2d29a65a_2479716ignoreE,@object
	.size		_ZN41_INTERNAL_24371912_4_k_cu_2d29a65a_2479714cuda3std3__443_GLOBAL__N__24371912_4_k_cu_2d29a65a_2479716ignoreE,(_ZN41_INTERNAL_24371912_4_k_cu_2d29a65a_2479714cuda3std6ranges3__45__cpo4dataE - _ZN41_INTERNAL_24371912_4_k_cu_2d29a65a_2479714cuda3std3__443_GLOBAL__N__24371912_4_k_cu_2d29a65a_2479716ignoreE)
_ZN41_INTERNAL_24371912_4_k_cu_2d29a65a_2479714cuda3std3__443_GLOBAL__N__24371912_4_k_cu_2d29a65a_2479716ignoreE:
	.zero		1
	.type		_ZN41_INTERNAL_24371912_4_k_cu_2d29a65a_2479714cuda3std6ranges3__45__cpo4dataE,@object
	.size		_ZN41_INTERNAL_24371912_4_k_cu_2d29a65a_2479714cuda3std6ranges3__45__cpo4dataE,(_ZN41_INTERNAL_24371912_4_k_cu_2d29a65a_2479716thrust24THRUST_300001_SM_1000_NS12placeholders2_1E - _ZN41_INTERNAL_24371912_4_k_cu_2d29a65a_2479714cuda3std6ranges3__45__cpo4dataE)
_ZN41_INTERNAL_24371912_4_k_cu_2d29a65a_2479714cuda3std6ranges3__45__cpo4dataE:
	.zero		1
	.type		_ZN41_INTERNAL_24371912_4_k_cu_2d29a65a_2479716thrust24THRUST_300001_SM_1000_NS12placeholders2_1E,@object
	.size		_ZN41_INTERNAL_24371912_4_k_cu_2d29a65a_2479716thrust24THRUST_300001_SM_1000_NS12placeholders2_1E,(_ZN41_INTERNAL_24371912_4_k_cu_2d29a65a_2479714cuda3std3__45__cpo5beginE - _ZN41_INTERNAL_24371912_4_k_cu_2d29a65a_2479716thrust24THRUST_300001_SM_1000_NS12placeholders2_1E)
_ZN41_INTERNAL_24371912_4_k_cu_2d29a65a_2479716thrust24THRUST_300001_SM_1000_NS12placeholders2_1E:
	.zero		1
	.type		_ZN41_INTERNAL_24371912_4_k_cu_2d29a65a_2479714cuda3std3__45__cpo5beginE,@object
	.size		_ZN41_INTERNAL_24371912_4_k_cu_2d29a65a_2479714cuda3std3__45__cpo5beginE,(_ZN41_INTERNAL_24371912_4_k_cu_2d29a65a_2479714cuda3std6ranges3__45__cpo5beginE - _ZN41_INTERNAL_24371912_4_k_cu_2d29a65a_2479714cuda3std3__45__cpo5beginE)
_ZN41_INTERNAL_24371912_4_k_cu_2d29a65a_2479714cuda3std3__45__cpo5beginE:
	.zero		1
	.type		_ZN41_INTERNAL_24371912_4_k_cu_2d29a65a_2479714cuda3std6ranges3__45__cpo5beginE,@object
	.size		_ZN41_INTERNAL_24371912_4_k_cu_2d29a65a_2479714cuda3std6ranges3__45__cpo5beginE,(_ZN41_INTERNAL_24371912_4_k_cu_2d29a65a_2479716thrust24THRUST_300001_SM_1000_NS12placeholders2_5E - _ZN41_INTERNAL_24371912_4_k_cu_2d29a65a_2479714cuda3std6ranges3__45__cpo5beginE)
_ZN41_INTERNAL_24371912_4_k_cu_2d29a65a_2479714cuda3std6ranges3__45__cpo5beginE:
	.zero		1
	.type		_ZN41_INTERNAL_24371912_4_k_cu_2d29a65a_2479716thrust24THRUST_300001_SM_1000_NS12placeholders2_5E,@object
	.size		_ZN41_INTERNAL_24371912_4_k_cu_2d29a65a_2479716thrust24THRUST_300001_SM_1000_NS12placeholders2_5E,(_ZN41_INTERNAL_24371912_4_k_cu_2d29a65a_2479714cuda3std3__45__cpo6rbeginE - _ZN41_INTERNAL_24371912_4_k_cu_2d29a65a_2479716thrust24THRUST_300001_SM_1000_NS12placeholders2_5E)
_ZN41_INTERNAL_24371912_4_k_cu_2d29a65a_2479716thrust24THRUST_300001_SM_1000_NS12placeholders2_5E:
	.zero		1
	.type		_ZN41_INTERNAL_24371912_4_k_cu_2d29a65a_2479714cuda3std3__45__cpo6rbeginE,@object
	.size		_ZN41_INTERNAL_24371912_4_k_cu_2d29a65a_2479714cuda3std3__45__cpo6rbeginE,(_ZN41_INTERNAL_24371912_4_k_cu_2d29a65a_2479714cuda3std6ranges3__45__cpo7advanceE - _ZN41_INTERNAL_24371912_4_k_cu_2d29a65a_2479714cuda3std3__45__cpo6rbeginE)
_ZN41_INTERNAL_24371912_4_k_cu_2d29a65a_2479714cuda3std3__45__cpo6rbeginE:
	.zero		1
	.type		_ZN41_INTERNAL_24371912_4_k_cu_2d29a65a_2479714cuda3std6ranges3__45__cpo7advanceE,@object
	.size		_ZN41_INTERNAL_24371912_4_k_cu_2d29a65a_2479714cuda3std6ranges3__45__cpo7advanceE,(_ZN41_INTERNAL_24371912_4_k_cu_2d29a65a_2479714cuda3std3__47nulloptE - _ZN41_INTERNAL_24371912_4_k_cu_2d29a65a_2479714cuda3std6ranges3__45__cpo7advanceE)
_ZN41_INTERNAL_24371912_4_k_cu_2d29a65a_2479714cuda3std6ranges3__45__cpo7advanceE:
	.zero		1
	.type		_ZN41_INTERNAL_24371912_4_k_cu_2d29a65a_2479714cuda3std3__47nulloptE,@object
	.size		_ZN41_INTERNAL_24371912_4_k_cu_2d29a65a_2479714cuda3std3__47nulloptE,(_ZN41_INTERNAL_24371912_4_k_cu_2d29a65a_2479714cuda3std6ranges3__45__cpo8distanceE - _ZN41_INTERNAL_24371912_4_k_cu_2d29a65a_2479714cuda3std3__47nulloptE)
_ZN41_INTERNAL_24371912_4_k_cu_2d29a65a_2479714cuda3std3__47nulloptE:
	.zero		1
	.type		_ZN41_INTERNAL_24371912_4_k_cu_2d29a65a_2479714cuda3std6ranges3__45__cpo8distanceE,@object
	.size		_ZN41_INTERNAL_24371912_4_k_cu_2d29a65a_2479714cuda3std6ranges3__45__cpo8distanceE,(_ZN41_INTERNAL_24371912_4_k_cu_2d29a65a_2479716thrust24THRUST_300001_SM_1000_NS12placeholders3_10E - _ZN41_INTERNAL_24371912_4_k_cu_2d29a65a_2479714cuda3std6ranges3__45__cpo8distanceE)
_ZN41_INTERNAL_24371912_4_k_cu_2d29a65a_2479714cuda3std6ranges3__45__cpo8distanceE:
	.zero		1
	.type		_ZN41_INTERNAL_24371912_4_k_cu_2d29a65a_2479716thrust24THRUST_300001_SM_1000_NS12placeholders3_10E,@object
	.size		_ZN41_INTERNAL_24371912_4_k_cu_2d29a65a_2479716thrust24THRUST_300001_SM_1000_NS12placeholders3_10E,(_ZN41_INTERNAL_24371912_4_k_cu_2d29a65a_2479714cuda3std3__419piecewise_constructE - _ZN41_INTERNAL_24371912_4_k_cu_2d29a65a_2479716thrust24THRUST_300001_SM_1000_NS12placeholders3_10E)
_ZN41_INTERNAL_24371912_4_k_cu_2d29a65a_2479716thrust24THRUST_300001_SM_1000_NS12placeholders3_10E:
	.zero		1
	.type		_ZN41_INTERNAL_24371912_4_k_cu_2d29a65a_2479714cuda3std3__419piecewise_constructE,@object
	.size		_ZN41_INTERNAL_24371912_4_k_cu_2d29a65a_2479714cuda3std3__419piecewise_constructE,(_ZN41_INTERNAL_24371912_4_k_cu_2d29a65a_2479714cuda3std6ranges3__45__cpo5cdataE - _ZN41_INTERNAL_24371912_4_k_cu_2d29a65a_2479714cuda3std3__419piecewise_constructE)
_ZN41_INTERNAL_24371912_4_k_cu_2d29a65a_2479714cuda3std3__419piecewise_constructE:
	.zero		1
	.type		_ZN41_INTERNAL_24371912_4_k_cu_2d29a65a_2479714cuda3std6ranges3__45__cpo5cdataE,@object
	.size		_ZN41_INTERNAL_24371912_4_k_cu_2d29a65a_2479714cuda3std6ranges3__45__cpo5cdataE,(_ZN41_INTERNAL_24371912_4_k_cu_2d29a65a_2479716thrust24THRUST_300001_SM_1000_NS12placeholders2_2E - _ZN41_INTERNAL_24371912_4_k_cu_2d29a65a_2479714cuda3std6ranges3__45__cpo5cdataE)
_ZN41_INTERNAL_24371912_4_k_cu_2d29a65a_2479714cuda3std6ranges3__45__cpo5cdataE:
	.zero		1
	.type		_ZN41_INTERNAL_24371912_4_k_cu_2d29a65a_2479716thrust24THRUST_300001_SM_1000_NS12placeholders2_2E,@object
	.size		_ZN41_INTERNAL_24371912_4_k_cu_2d29a65a_2479716thrust24THRUST_300001_SM_1000_NS12placeholders2_2E,(_ZN41_INTERNAL_24371912_4_k_cu_2d29a65a_2479714cuda3std3__45__cpo3endE - _ZN41_INTERNAL_24371912_4_k_cu_2d29a65a_2479716thrust24THRUST_300001_SM_1000_NS12placeholders2_2E)
_ZN41_INTERNAL_24371912_4_k_cu_2d29a65a_2479716thrust24THRUST_300001_SM_1000_NS12placeholders2_2E:
	.zero		1
	.type		_ZN41_INTERNAL_24371912_4_k_cu_2d29a65a_2479714cuda3std3__45__cpo3endE,@object
	.size		_ZN41_INTERNAL_24371912_4_k_cu_2d29a65a_2479714cuda3std3__45__cpo3endE,(_ZN41_INTERNAL_24371912_4_k_cu_2d29a65a_2479714cuda3std6ranges3__45__cpo3endE - _ZN41_INTERNAL_24371912_4_k_cu_2d29a65a_2479714cuda3std3__45__cpo3endE)
_ZN41_INTERNAL_24371912_4_k_cu_2d29a65a_2479714cuda3std3__45__cpo3endE:
	.zero		1
	.type		_ZN41_INTERNAL_24371912_4_k_cu_2d29a65a_2479714cuda3std6ranges3__45__cpo3endE,@object
	.size		_ZN41_INTERNAL_24371912_4_k_cu_2d29a65a_2479714cuda3std6ranges3__45__cpo3endE,(_ZN41_INTERNAL_24371912_4_k_cu_2d29a65a_2479716thrust24THRUST_300001_SM_1000_NS12placeholders2_6E - _ZN41_INTERNAL_24371912_4_k_cu_2d29a65a_2479714cuda3std6ranges3__45__cpo3endE)
_ZN41_INTERNAL_24371912_4_k_cu_2d29a65a_2479714cuda3std6ranges3__45__cpo3endE:
	.zero		1
	.type		_ZN41_INTERNAL_24371912_4_k_cu_2d29a65a_2479716thrust24THRUST_300001_SM_1000_NS12placeholders2_6E,@object
	.size		_ZN41_INTERNAL_24371912_4_k_cu_2d29a65a_2479716thrust24THRUST_300001_SM_1000_NS12placeholders2_6E,(_ZN41_INTERNAL_24371912_4_k_cu_2d29a65a_2479714cuda3std3__45__cpo4rendE - _ZN41_INTERNAL_24371912_4_k_cu_2d29a65a_2479716thrust24THRUST_300001_SM_1000_NS12placeholders2_6E)
_ZN41_INTERNAL_24371912_4_k_cu_2d29a65a_2479716thrust24THRUST_300001_SM_1000_NS12placeholders2_6E:
	.zero		1
	.type		_ZN41_INTERNAL_24371912_4_k_cu_2d29a65a_2479714cuda3std3__45__cpo4rendE,@object
	.size		_ZN41_INTERNAL_24371912_4_k_cu_2d29a65a_2479714cuda3std3__45__cpo4rendE,(_ZN41_INTERNAL_24371912_4_k_cu_2d29a65a_2479714cuda3std6ranges3__45__cpo9iter_swapE - _ZN41_INTERNAL_24371912_4_k_cu_2d29a65a_2479714cuda3std3__45__cpo4rendE)
_ZN41_INTERNAL_24371912_4_k_cu_2d29a65a_2479714cuda3std3__45__cpo4rendE:
	.zero		1
	.type		_ZN41_INTERNAL_24371912_4_k_cu_2d29a65a_2479714cuda3std6ranges3__45__cpo9iter_swapE,@object
	.size		_ZN41_INTERNAL_24371912_4_k_cu_2d29a65a_2479714cuda3std6ranges3__45__cpo9iter_swapE,(_ZN41_INTERNAL_24371912_4_k_cu_2d29a65a_2479714cuda3std3__48unexpectE - _ZN41_INTERNAL_24371912_4_k_cu_2d29a65a_2479714cuda3std6ranges3__45__cpo9iter_swapE)
_ZN41_INTERNAL_24371912_4_k_cu_2d29a65a_2479714cuda3std6ranges3__45__cpo9iter_swapE:
	.zero		1
	.type		_ZN41_INTERNAL_24371912_4_k_cu_2d29a65a_2479714cuda3std3__48unexpectE,@object
	.size		_ZN41_INTERNAL_24371912_4_k_cu_2d29a65a_2479714cuda3std3__48unexpectE,(_ZN41_INTERNAL_24371912_4_k_cu_2d29a65a_2479716thrust24THRUST_300001_SM_1000_NS8cuda_cub3parE - _ZN41_INTERNAL_24371912_4_k_cu_2d29a65a_2479714cuda3std3__48unexpectE)
_ZN41_INTERNAL_24371912_4_k_cu_2d29a65a_2479714cuda3std3__48unexpectE:
	.zero		1
	.type		_ZN41_INTERNAL_24371912_4_k_cu_2d29a65a_2479716thrust24THRUST_300001_SM_1000_NS8cuda_cub3parE,@object
	.size		_ZN41_INTERNAL_24371912_4_k_cu_2d29a65a_2479716thrust24THRUST_300001_SM_1000_NS8cuda_cub3parE,(_ZN41_INTERNAL_24371912_4_k_cu_2d29a65a_2479716thrust24THRUST_300001_SM_1000_NS12placeholders2_4E - _ZN41_INTERNAL_24371912_4_k_cu_2d29a65a_2479716thrust24THRUST_300001_SM_1000_NS8cuda_cub3parE)
_ZN41_INTERNAL_24371912_4_k_cu_2d29a65a_2479716thrust24THRUST_300001_SM_1000_NS8cuda_cub3parE:
	.zero		1
	.type		_ZN41_INTERNAL_24371912_4_k_cu_2d29a65a_2479716thrust24THRUST_300001_SM_1000_NS12placeholders2_4E,@object
	.size		_ZN41_INTERNAL_24371912_4_k_cu_2d29a65a_2479716thrust24THRUST_300001_SM_1000_NS12placeholders2_4E,(_ZN41_INTERNAL_24371912_4_k_cu_2d29a65a_2479714cuda3std3__45__cpo4cendE - _ZN41_INTERNAL_24371912_4_k_cu_2d29a65a_2479716thrust24THRUST_300001_SM_1000_NS12placeholders2_4E)
_ZN41_INTERNAL_24371912_4_k_cu_2d29a65a_2479716thrust24THRUST_300001_SM_1000_NS12placeholders2_4E:
	.zero		1
	.type		_ZN41_INTERNAL_24371912_4_k_cu_2d29a65a_2479714cuda3std3__45__cpo4cendE,@object
	.size		_ZN41_INTERNAL_24371912_4_k_cu_2d29a65a_2479714cuda3std3__45__cpo4cendE,(_ZN41_INTERNAL_24371912_4_k_cu_2d29a65a_2479714cuda3std6ranges3__45__cpo4cendE - _ZN41_INTERNAL_24371912_4_k_cu_2d29a65a_2479714cuda3std3__45__cpo4cendE)
_ZN41_INTERNAL_24371912_4_k_cu_2d29a65a_2479714cuda3std3__45__cpo4cendE:
	.zero		1
	.type		_ZN41_INTERNAL_24371912_4_k_cu_2d29a65a_2479714cuda3std6ranges3__45__cpo4cendE,@object
	.size		_ZN41_INTERNAL_24371912_4_k_cu_2d29a65a_2479714cuda3std6ranges3__45__cpo4cendE,(_ZN41_INTERNAL_24371912_4_k_cu_2d29a65a_2479714cuda3std3__420unreachable_sentinelE - _ZN41_INTERNAL_24371912_4_k_cu_2d29a65a_2479714cuda3std6ranges3__45__cpo4cendE)
_ZN41_INTERNAL_24371912_4_k_cu_2d29a65a_2479714cuda3std6ranges3__45__cpo4cendE:
	.zero		1
	.type		_ZN41_INTERNAL_24371912_4_k_cu_2d29a65a_2479714cuda3std3__420unreachable_sentinelE,@object
	.size		_ZN41_INTERNAL_24371912_4_k_cu_2d29a65a_2479714cuda3std3__420unreachable_sentinelE,(_ZN41_INTERNAL_24371912_4_k_cu_2d29a65a_2479714cuda3std6ranges3__45__cpo5ssizeE - _ZN41_INTERNAL_24371912_4_k_cu_2d29a65a_2479714cuda3std3__420unreachable_sentinelE)
_ZN41_INTERNAL_24371912_4_k_cu_2d29a65a_2479714cuda3std3__420unreachable_sentinelE:
	.zero		1
	.type		_ZN41_INTERNAL_24371912_4_k_cu_2d29a65a_2479714cuda3std6ranges3__45__cpo5ssizeE,@object
	.size		_ZN41_INTERNAL_24371912_4_k_cu_2d29a65a_2479714cuda3std6ranges3__45__cpo5ssizeE,(_ZN41_INTERNAL_24371912_4_k_cu_2d29a65a_2479716thrust24THRUST_300001_SM_1000_NS12placeholders2_8E - _ZN41_INTERNAL_24371912_4_k_cu_2d29a65a_2479714cuda3std6ranges3__45__cpo5ssizeE)
_ZN41_INTERNAL_24371912_4_k_cu_2d29a65a_2479714cuda3std6ranges3__45__cpo5ssizeE:
	.zero		1
	.type		_ZN41_INTERNAL_24371912_4_k_cu_2d29a65a_2479716thrust24THRUST_300001_SM_1000_NS12placeholders2_8E,@object
	.size		_ZN41_INTERNAL_24371912_4_k_cu_2d29a65a_2479716thrust24THRUST_300001_SM_1000_NS12placeholders2_8E,(_ZN41_INTERNAL_24371912_4_k_cu_2d29a65a_2479714cuda3std3__45__cpo5crendE - _ZN41_INTERNAL_24371912_4_k_cu_2d29a65a_2479716thrust24THRUST_300001_SM_1000_NS12placeholders2_8E)
_ZN41_INTERNAL_24371912_4_k_cu_2d29a65a_2479716thrust24THRUST_300001_SM_1000_NS12placeholders2_8E:
	.zero		1
	.type		_ZN41_INTERNAL_24371912_4_k_cu_2d29a65a_2479714cuda3std3__45__cpo5crendE,@object
	.size		_ZN41_INTERNAL_24371912_4_k_cu_2d29a65a_2479714cuda3std3__45__cpo5crendE,(_ZN41_INTERNAL_24371912_4_k_cu_2d29a65a_2479714cuda3std6ranges3__45__cpo4prevE - _ZN41_INTERNAL_24371912_4_k_cu_2d29a65a_2479714cuda3std3__45__cpo5crendE)
_ZN41_INTERNAL_24371912_4_k_cu_2d29a65a_2479714cuda3std3__45__cpo5crendE:
	.zero		1
	.type		_ZN41_INTERNAL_24371912_4_k_cu_2d29a65a_2479714cuda3std6ranges3__45__cpo4prevE,@object
	.size		_ZN41_INTERNAL_24371912_4_k_cu_2d29a65a_2479714cuda3std6ranges3__45__cpo4prevE,(_ZN41_INTERNAL_24371912_4_k_cu_2d29a65a_2479714cuda3std6ranges3__45__cpo9iter_moveE - _ZN41_INTERNAL_24371912_4_k_cu_2d29a65a_2479714cuda3std6ranges3__45__cpo4prevE)
_ZN41_INTERNAL_24371912_4_k_cu_2d29a65a_2479714cuda3std6ranges3__45__cpo4prevE:
	.zero		1
	.type		_ZN41_INTERNAL_24371912_4_k_cu_2d29a65a_2479714cuda3std6ranges3__45__cpo9iter_moveE,@object
	.size		_ZN41_INTERNAL_24371912_4_k_cu_2d29a65a_2479714cuda3std6ranges3__45__cpo9iter_moveE,(_ZN41_INTERNAL_24371912_4_k_cu_2d29a65a_2479716thrust24THRUST_300001_SM_1000_NS6system6detail10sequential3seqE - _ZN41_INTERNAL_24371912_4_k_cu_2d29a65a_2479714cuda3std6ranges3__45__cpo9iter_moveE)
_ZN41_INTERNAL_24371912_4_k_cu_2d29a65a_2479714cuda3std6ranges3__45__cpo9iter_moveE:
	.zero		1
	.type		_ZN41_INTERNAL_24371912_4_k_cu_2d29a65a_2479716thrust24THRUST_300001_SM_1000_NS6system6detail10sequential3seqE,@object
	.size		_ZN41_INTERNAL_24371912_4_k_cu_2d29a65a_2479716thrust24THRUST_300001_SM_1000_NS6system6detail10sequential3seqE,(.L_31 - _ZN41_INTERNAL_24371912_4_k_cu_2d29a65a_2479716thrust24THRUST_300001_SM_1000_NS6system6detail10sequential3seqE)
_ZN41_INTERNAL_24371912_4_k_cu_2d29a65a_2479716thrust24THRUST_300001_SM_1000_NS6system6detail10sequential3seqE:
	.zero		1
.L_31:


//--------------------- .nv.constant0._ZN3cub18CUB_300001_SM_10006detail11EmptyKernelIvEEvv --------------------------
	.section	.nv.constant0._ZN3cub18CUB_300001_SM_10006detail11EmptyKernelIvEEvv,"a",@progbits
	.sectionflags	@""
	.align	4
.nv.constant0._ZN3cub18CUB_300001_SM_10006detail11EmptyKernelIvEEvv:
	.zero		896


//--------------------- SYMBOLS --------------------------

	.type		.nv.reservedSmem.offset0,@object
	.size		.nv.reservedSmem.offset0,0x4
